//
// Generated by NVIDIA NVVM Compiler
//
// Compiler Build ID: CL-36424714
// Cuda compilation tools, release 13.0, V13.0.88
// Based on NVVM 20.0.0
//

.version 9.0
.target sm_100
.address_size 64

	// .globl	_Z11kernel_workPfif

.visible .entry _Z11kernel_workPfif(
	.param .u64 .ptr .align 1 _Z11kernel_workPfif_param_0,
	.param .u32 _Z11kernel_workPfif_param_1,
	.param .f32 _Z11kernel_workPfif_param_2
)
{
	.reg .pred 	%p<3>;
	.reg .b32 	%r<10>;
	.reg .b32 	%f<13>;
	.reg .b64 	%rd<5>;

	ld.param.u64 	%rd2, [_Z11kernel_workPfif_param_0];
	ld.param.u32 	%r4, [_Z11kernel_workPfif_param_1];
	ld.param.f32 	%f4, [_Z11kernel_workPfif_param_2];
	mov.u32 	%r5, %ctaid.x;
	mov.u32 	%r6, %ntid.x;
	mov.u32 	%r7, %tid.x;
	mad.lo.s32 	%r1, %r5, %r6, %r7;
	setp.ge.s32 	%p1, %r1, %r4;
	@%p1 bra 	$L__BB0_4;
	cvta.to.global.u64 	%rd3, %rd2;
	mul.wide.s32 	%rd4, %r1, 4;
	add.s64 	%rd1, %rd3, %rd4;
	ld.global.f32 	%f12, [%rd1];
	mov.b32 	%r9, 0;
$L__BB0_2:
	fma.rn.f32 	%f5, %f4, %f12, 0f3A83126F;
	fma.rn.f32 	%f6, %f4, %f5, 0f3A83126F;
	fma.rn.f32 	%f7, %f4, %f6, 0f3A83126F;
	fma.rn.f32 	%f8, %f4, %f7, 0f3A83126F;
	fma.rn.f32 	%f9, %f4, %f8, 0f3A83126F;
	fma.rn.f32 	%f10, %f4, %f9, 0f3A83126F;
	fma.rn.f32 	%f11, %f4, %f10, 0f3A83126F;
	fma.rn.f32 	%f12, %f4, %f11, 0f3A83126F;
	add.s32 	%r9, %r9, 8;
	setp.ne.s32 	%p2, %r9, 1000;
	@%p2 bra 	$L__BB0_2;
	st.global.f32 	[%rd1], %f12;
$L__BB0_4:
	ret;

}


// ===== COMPILED SASS (sm_100) =====

	.target	sm_100

	.elftype	@"ET_EXEC"


//--------------------- .note.nv.tkinfo           --------------------------
	.section	.note.nv.tkinfo,"",@"SHT_NOTE"
	.sectionflags	@"SHF_NOTE_NV_TKINFO"
	.tkinfo
        /*0018*/ 	.word	0x00000002
        /*0030*/ 	.string	""
        /*0030*/ 	.string	"ptxas"
        /*0030*/ 	.string	"Cuda compilation tools, release 13.0, V13.0.88"
        /*0030*/ 	.string	"Build cuda_13.0.r13.0/compiler.36424714_0"
        /*0030*/ 	.string	"-arch sm_100 -m 64 "



//--------------------- .note.nv.cuinfo           --------------------------
	.section	.note.nv.cuinfo,"",@"SHT_NOTE"
	.sectionflags	@"SHF_NOTE_NV_CUINFO"
        /*0018*/ 	.short	0x0002
        /*001a*/ 	.short	0x0064
        /*001c*/ 	.short	0x0082
	.zero		2


//--------------------- .nv.info                  --------------------------
	.section	.nv.info,"",@"SHT_CUDA_INFO"
	.align	4


	//----- nvinfo : EIATTR_REGCOUNT
	.align		4
        /*0000*/ 	.byte	0x04, 0x2f
        /*0002*/ 	.short	(.L_1 - .L_0)
	.align		4
.L_0:
        /*0004*/ 	.word	index@(_Z11kernel_workPfif)
        /*0008*/ 	.word	0x00000008


	//----- nvinfo : EIATTR_FRAME_SIZE
	.align		4
.L_1:
        /*000c*/ 	.byte	0x04, 0x11
        /*000e*/ 	.short	(.L_3 - .L_2)
	.align		4
.L_2:
        /*0010*/ 	.word	index@(_Z11kernel_workPfif)
        /*0014*/ 	.word	0x00000000


	//----- nvinfo : EIATTR_MIN_STACK_SIZE
	.align		4
.L_3:
        /*0018*/ 	.byte	0x04, 0x12
        /*001a*/ 	.short	(.L_5 - .L_4)
	.align		4
.L_4:
        /*001c*/ 	.word	index@(_Z11kernel_workPfif)
        /*0020*/ 	.word	0x00000000
.L_5:


//--------------------- .nv.compat                --------------------------
	.section	.nv.compat,"",@"SHT_CUDA_COMPAT_INFO"
	.align	4
        /*0000*/ 	.byte	0x02, 0x09, 0x00, 0x00, 0x02, 0x02, 0x01, 0x00, 0x02, 0x05, 0x05, 0x00, 0x03, 0x07, 0x01, 0x01
        /*0010*/ 	.byte	0x02, 0x03, 0x00, 0x00, 0x02, 0x06, 0x01, 0x00, 0x04, 0x0b, 0x08, 0x00, 0x09, 0x00, 0x00, 0x00
        /*0020*/ 	.byte	0x00, 0x00, 0x00, 0x00


//--------------------- .nv.info._Z11kernel_workPfif --------------------------
	.section	.nv.info._Z11kernel_workPfif,"",@"SHT_CUDA_INFO"
	.sectionflags	@""
	.align	4


	//----- nvinfo : EIATTR_CUDA_API_VERSION
	.align		4
        /*0000*/ 	.byte	0x04, 0x37
        /*0002*/ 	.short	(.L_7 - .L_6)
.L_6:
        /*0004*/ 	.word	0x00000082


	//----- nvinfo : EIATTR_KPARAM_INFO
	.align		4
.L_7:
        /*0008*/ 	.byte	0x04, 0x17
        /*000a*/ 	.short	(.L_9 - .L_8)
.L_8:
        /*000c*/ 	.word	0x00000000
        /*0010*/ 	.short	0x0002
        /*0012*/ 	.short	0x000c
        /*0014*/ 	.byte	0x00, 0xf0, 0x11, 0x00


	//----- nvinfo : EIATTR_KPARAM_INFO
	.align		4
.L_9:
        /*0018*/ 	.byte	0x04, 0x17
        /*001a*/ 	.short	(.L_11 - .L_10)
.L_10:
        /*001c*/ 	.word	0x00000000
        /*0020*/ 	.short	0x0001
        /*0022*/ 	.short	0x0008
        /*0024*/ 	.byte	0x00, 0xf0, 0x11, 0x00


	//----- nvinfo : EIATTR_KPARAM_INFO
	.align		4
.L_11:
        /*0028*/ 	.byte	0x04, 0x17
        /*002a*/ 	.short	(.L_13 - .L_12)
.L_12:
        /*002c*/ 	.word	0x00000000
        /*0030*/ 	.short	0x0000
        /*0032*/ 	.short	0x0000
        /*0034*/ 	.byte	0x00, 0xf5, 0x21, 0x00


	//----- nvinfo : EIATTR_SPARSE_MMA_MASK
	.align		4
.L_13:
        /*0038*/ 	.byte	0x03, 0x50
        /*003a*/ 	.short	0x0000


	//----- nvinfo : EIATTR_MAXREG_COUNT
	.align		4
        /*003c*/ 	.byte	0x03, 0x1b
        /*003e*/ 	.short	0x00ff


	//----- nvinfo : EIATTR_MERCURY_ISA_VERSION
	.align		4
        /*0040*/ 	.byte	0x03, 0x5f
        /*0042*/ 	.short	0x0101


	//----- nvinfo : EIATTR_VRC_CTA_INIT_COUNT
	.align		4
        /*0044*/ 	.byte	0x02, 0x4a
	.zero		1
	.zero		1


	//----- nvinfo : EIATTR_EXIT_INSTR_OFFSETS
	.align		4
        /*0048*/ 	.byte	0x04, 0x1c
        /*004a*/ 	.short	(.L_15 - .L_14)


	//   ....[0]....
.L_14:
        /*004c*/ 	.word	0x00000070


	//   ....[1]....
        /*0050*/ 	.word	0x00003f60


	//----- nvinfo : EIATTR_CBANK_PARAM_SIZE
	.align		4
.L_15:
        /*0054*/ 	.byte	0x03, 0x19
        /*0056*/ 	.short	0x0010


	//----- nvinfo : EIATTR_PARAM_CBANK
	.align		4
        /*0058*/ 	.byte	0x04, 0x0a
        /*005a*/ 	.short	(.L_17 - .L_16)
	.align		4
.L_16:
        /*005c*/ 	.word	index@(.nv.constant0._Z11kernel_workPfif)
        /*0060*/ 	.short	0x0380
        /*0062*/ 	.short	0x0010


	//----- nvinfo : EIATTR_SW_WAR
	.align		4
.L_17:
        /*0064*/ 	.byte	0x04, 0x36
        /*0066*/ 	.short	(.L_19 - .L_18)
.L_18:
        /*0068*/ 	.word	0x00000008
.L_19:


//--------------------- .nv.callgraph             --------------------------
	.section	.nv.callgraph,"",@"SHT_CUDA_CALLGRAPH"
	.align	4
	.sectionentsize	8
	.align		4
        /*0000*/ 	.word	0x00000000
	.align		4
        /*0004*/ 	.word	0xffffffff
	.align		4
        /*0008*/ 	.word	0x00000000
	.align		4
        /*000c*/ 	.word	0xfffffffe
	.align		4
        /*0010*/ 	.word	0x00000000
	.align		4
        /*0014*/ 	.word	0xfffffffd
	.align		4
        /*0018*/ 	.word	0x00000000
	.align		4
        /*001c*/ 	.word	0xfffffffc


//--------------------- .text._Z11kernel_workPfif --------------------------
	.section	.text._Z11kernel_workPfif,"ax",@progbits
	.align	128
        .global         _Z11kernel_workPfif
        .type           _Z11kernel_workPfif,@function
        .size           _Z11kernel_workPfif,(.L_x_1 - _Z11kernel_workPfif)
        .other          _Z11kernel_workPfif,@"STO_CUDA_ENTRY STV_DEFAULT"
_Z11kernel_workPfif:
.text._Z11kernel_workPfif:
[----:B------:R-:W-:Y:S01]  /*0000*/  LDC R1, c[0x0][0x37c] ;  /* 0x0000df00ff017b82 */ /* 0x000fe20000000800 */
[----:B------:R-:W0:Y:S07]  /*0010*/  S2R R0, SR_TID.X ;  /* 0x0000000000007919 */ /* 0x000e2e0000002100 */
[----:B------:R-:W0:Y:S01]  /*0020*/  S2UR UR4, SR_CTAID.X ;  /* 0x00000000000479c3 */ /* 0x000e220000002500 */
[----:B------:R-:W1:Y:S07]  /*0030*/  LDCU UR5, c[0x0][0x388] ;  /* 0x00007100ff0577ac */ /* 0x000e6e0008000800 */
[----:B------:R-:W0:Y:S02]  /*0040*/  LDC R5, c[0x0][0x360] ;  /* 0x0000d800ff057b82 */ /* 0x000e240000000800 */
[----:B0-----:R-:W-:-:S05]  /*0050*/  IMAD R5, R5, UR4, R0 ;  /* 0x0000000405057c24 */ /* 0x001fca000f8e0200 */
[----:B-1----:R-:W-:-:S13]  /*0060*/  ISETP.GE.AND P0, PT, R5, UR5, PT ;  /* 0x0000000505007c0c */ /* 0x002fda000bf06270 */
[----:B------:R-:W-:Y:S05]  /*0070*/  @P0 EXIT ;  /* 0x000000000000094d */ /* 0x000fea0003800000 */
[----:B------:R-:W0:Y:S01]  /*0080*/  LDC.64 R2, c[0x0][0x380] ;  /* 0x0000e000ff027b82 */ /* 0x000e220000000a00 */
[----:B------:R-:W1:Y:S07]  /*0090*/  LDCU.64 UR4, c[0x0][0x358] ;  /* 0x00006b00ff0477ac */ /* 0x000e6e0008000a00 */
[----:B------:R-:W2:Y:S01]  /*00a0*/  LDC R0, c[0x0][0x38c] ;  /* 0x0000e300ff007b82 */ /* 0x000ea20000000800 */
[----:B0-----:R-:W-:-:S05]  /*00b0*/  IMAD.WIDE R2, R5, 0x4, R2 ;  /* 0x0000000405027825 */ /* 0x001fca00078e0202 */
[----:B-1----:R-:W2:Y:S02]  /*00c0*/  LDG.E R5, desc[UR4][R2.64] ;  /* 0x0000000402057981 */ /* 0x002ea4000c1e1900 */
[----:B--2---:R-:W-:-:S04]  /*00d0*/  FFMA R5, R5, R0, 0.0010000000474974513054 ;  /* 0x3a83126f05057423 */ /* 0x004fc80000000000 */
[----:B------:R-:W-:-:S04]  /*00e0*/  FFMA R5, R5, R0, 0.0010000000474974513054 ;  /* 0x3a83126f05057423 */ /* 0x000fc80000000000 */
        /* <DEDUP_REMOVED lines=997> */
[----:B------:R-:W-:-:S05]  /*3f40*/  FFMA R5, R5, R0, 0.0010000000474974513054 ;  /* 0x3a83126f05057423 */ /* 0x000fca0000000000 */
[----:B------:R-:W-:Y:S01]  /*3f50*/  STG.E desc[UR4][R2.64], R5 ;  /* 0x0000000502007986 */ /* 0x000fe2000c101904 */
[----:B------:R-:W-:Y:S05]  /*3f60*/  EXIT ;  /* 0x000000000000794d */ /* 0x000fea0003800000 */
.L_x_0:
[----:B------:R-:W-:-:S00]  /*3f70*/  BRA `(.L_x_0) ;  /* 0xfffffffc00fc7947 */ /* 0x000fc0000383ffff */
[----:B------:R-:W-:-:S00]  /*3f80*/  NOP ;  /* 0x0000000000007918 */ /* 0x000fc00000000000 */
[----:B------:R-:W-:-:S00]  /*3f90*/  NOP ;  /* 0x0000000000007918 */ /* 0x000fc00000000000 */
[----:B------:R-:W-:-:S00]  /*3fa0*/  NOP ;  /* 0x0000000000007918 */ /* 0x000fc00000000000 */
[----:B------:R-:W-:-:S00]  /*3fb0*/  NOP ;  /* 0x0000000000007918 */ /* 0x000fc00000000000 */
[----:B------:R-:W-:-:S00]  /*3fc0*/  NOP ;  /* 0x0000000000007918 */ /* 0x000fc00000000000 */
[----:B------:R-:W-:-:S00]  /*3fd0*/  NOP ;  /* 0x0000000000007918 */ /* 0x000fc00000000000 */
[----:B------:R-:W-:-:S00]  /*3fe0*/  NOP ;  /* 0x0000000000007918 */ /* 0x000fc00000000000 */
[----:B------:R-:W-:-:S00]  /*3ff0*/  NOP ;  /* 0x0000000000007918 */ /* 0x000fc00000000000 */
.L_x_1:


//--------------------- .nv.shared.reserved.0     --------------------------
	.section	.nv.shared.reserved.0,"aw",@nobits
	.weak		__nv_reservedSMEM_offset_0_alias
	.size		__nv_reservedSMEM_offset_0_alias, 0, 64
	.other		__nv_reservedSMEM_offset_0_alias,@"STO_CUDA_RESERVED_SHARED STV_DEFAULT"
__nv_reservedSMEM_offset_0_alias:
	.zero		0
	.zero		64


//--------------------- .nv.constant0._Z11kernel_workPfif --------------------------
	.section	.nv.constant0._Z11kernel_workPfif,"a",@progbits
	.sectionflags	@""
	.align	4
.nv.constant0._Z11kernel_workPfif:
	.zero		912


//--------------------- SYMBOLS --------------------------

	.type		.nv.reservedSmem.offset0,@object
	.size		.nv.reservedSmem.offset0,0x4
